	.headerflags	@"EF_CUDA_TEXMODE_UNIFIED EF_CUDA_64BIT_ADDRESS EF_CUDA_ACCELERATORS EF_CUDA_SM90 EF_CUDA_VIRTUAL_SM(EF_CUDA_SM90)"
	.elftype	@"ET_EXEC"


//--------------------- .nv.info                  --------------------------
	.section	.nv.info,"",@"SHT_CUDA_INFO"
	.align	4


	//----- nvinfo : EIATTR_REGCOUNT
	.align		4
        /*0000*/ 	.byte	0x04, 0x2f
        /*0002*/ 	.short	(.L_3 - .L_2)
	.align		4
.L_2:
        /*0004*/ 	.word	index@(triton_per_fused__weight_norm_interface_26)
        /*0008*/ 	.word	0x00000016


	//----- nvinfo : EIATTR_MIN_STACK_SIZE
	.align		4
.L_3:
        /*000c*/ 	.byte	0x04, 0x12
        /*000e*/ 	.short	(.L_5 - .L_4)
	.align		4
.L_4:
        /*0010*/ 	.word	index@(triton_per_fused__weight_norm_interface_26)
        /*0014*/ 	.word	0x00000000


	//----- nvinfo : EIATTR_FRAME_SIZE
	.align		4
.L_5:
        /*0018*/ 	.byte	0x04, 0x11
        /*001a*/ 	.short	(.L_7 - .L_6)
	.align		4
.L_6:
        /*001c*/ 	.word	index@(triton_per_fused__weight_norm_interface_26)
        /*0020*/ 	.word	0x00000000


	//----- nvinfo : EIATTR_MIN_STACK_SIZE
	.align		4
.L_7:
        /*0024*/ 	.byte	0x04, 0x12
        /*0026*/ 	.short	(.L_9 - .L_8)
	.align		4
.L_8:
        /*0028*/ 	.word	index@(triton_per_fused__weight_norm_interface_26)
        /*002c*/ 	.word	0x00000000
.L_9:


//--------------------- .nv.info.triton_per_fused__weight_norm_interface_26 --------------------------
	.section	.nv.info.triton_per_fused__weight_norm_interface_26,"",@"SHT_CUDA_INFO"
	.sectionflags	@""
	.align	4


	//----- nvinfo : EIATTR_CUDA_API_VERSION
	.align		4
        /*0000*/ 	.byte	0x04, 0x37
        /*0002*/ 	.short	(.L_11 - .L_10)
.L_10:
        /*0004*/ 	.word	0x0000007c


	//----- nvinfo : EIATTR_KPARAM_INFO
	.align		4
.L_11:
        /*0008*/ 	.byte	0x04, 0x17
        /*000a*/ 	.short	(.L_13 - .L_12)
.L_12:
        /*000c*/ 	.word	0x00000000
        /*0010*/ 	.short	0x0006
        /*0012*/ 	.short	0x002c
        /*0014*/ 	.byte	0x00, 0xf0, 0x11, 0x00


	//----- nvinfo : EIATTR_KPARAM_INFO
	.align		4
.L_13:
        /*0018*/ 	.byte	0x04, 0x17
        /*001a*/ 	.short	(.L_15 - .L_14)
.L_14:
        /*001c*/ 	.word	0x00000000
        /*0020*/ 	.short	0x0005
        /*0022*/ 	.short	0x0028
        /*0024*/ 	.byte	0x00, 0xf0, 0x11, 0x00


	//----- nvinfo : EIATTR_KPARAM_INFO
	.align		4
.L_15:
        /*0028*/ 	.byte	0x04, 0x17
        /*002a*/ 	.short	(.L_17 - .L_16)
.L_16:
        /*002c*/ 	.word	0x00000000
        /*0030*/ 	.short	0x0004
        /*0032*/ 	.short	0x0020
        /*0034*/ 	.byte	0x00, 0xf4, 0x21, 0x00


	//----- nvinfo : EIATTR_KPARAM_INFO
	.align		4
.L_17:
        /*0038*/ 	.byte	0x04, 0x17
        /*003a*/ 	.short	(.L_19 - .L_18)
.L_18:
        /*003c*/ 	.word	0x00000000
        /*0040*/ 	.short	0x0003
        /*0042*/ 	.short	0x0018
        /*0044*/ 	.byte	0x00, 0xf4, 0x21, 0x00


	//----- nvinfo : EIATTR_KPARAM_INFO
	.align		4
.L_19:
        /*0048*/ 	.byte	0x04, 0x17
        /*004a*/ 	.short	(.L_21 - .L_20)
.L_20:
        /*004c*/ 	.word	0x00000000
        /*0050*/ 	.short	0x0002
        /*0052*/ 	.short	0x0010
        /*0054*/ 	.byte	0x00, 0xf4, 0x21, 0x00


	//----- nvinfo : EIATTR_KPARAM_INFO
	.align		4
.L_21:
        /*0058*/ 	.byte	0x04, 0x17
        /*005a*/ 	.short	(.L_23 - .L_22)
.L_22:
        /*005c*/ 	.word	0x00000000
        /*0060*/ 	.short	0x0001
        /*0062*/ 	.short	0x0008
        /*0064*/ 	.byte	0x00, 0xf4, 0x21, 0x00


	//----- nvinfo : EIATTR_KPARAM_INFO
	.align		4
.L_23:
        /*0068*/ 	.byte	0x04, 0x17
        /*006a*/ 	.short	(.L_25 - .L_24)
.L_24:
        /*006c*/ 	.word	0x00000000
        /*0070*/ 	.short	0x0000
        /*0072*/ 	.short	0x0000
        /*0074*/ 	.byte	0x00, 0xf4, 0x21, 0x00


	//----- nvinfo : EIATTR_SPARSE_MMA_MASK
	.align		4
.L_25:
        /*0078*/ 	.byte	0x03, 0x50
        /*007a*/ 	.short	0x0000


	//----- nvinfo : EIATTR_MAXREG_COUNT
	.align		4
        /*007c*/ 	.byte	0x03, 0x1b
        /*007e*/ 	.short	0x00ff


	//----- nvinfo : EIATTR_COOP_GROUP_MASK_REGIDS
	.align		4
        /*0080*/ 	.byte	0x04, 0x29
        /*0082*/ 	.short	(.L_27 - .L_26)


	//   ....[0]....
.L_26:
        /*0084*/ 	.word	0xffffffff


	//   ....[1]....
        /*0088*/ 	.word	0xffffffff


	//   ....[2]....
        /*008c*/ 	.word	0xffffffff


	//   ....[3]....
        /*0090*/ 	.word	0xffffffff


	//   ....[4]....
        /*0094*/ 	.word	0xffffffff


	//   ....[5]....
        /*0098*/ 	.word	0xffffffff


	//   ....[6]....
        /*009c*/ 	.word	0xffffffff


	//   ....[7]....
        /*00a0*/ 	.word	0xffffffff


	//----- nvinfo : EIATTR_COOP_GROUP_INSTR_OFFSETS
	.align		4
.L_27:
        /*00a4*/ 	.byte	0x04, 0x28
        /*00a6*/ 	.short	(.L_29 - .L_28)


	//   ....[0]....
.L_28:
        /*00a8*/ 	.word	0x000002c0


	//   ....[1]....
        /*00ac*/ 	.word	0x000002e0


	//   ....[2]....
        /*00b0*/ 	.word	0x00000300


	//   ....[3]....
        /*00b4*/ 	.word	0x00000320


	//   ....[4]....
        /*00b8*/ 	.word	0x00000340


	//   ....[5]....
        /*00bc*/ 	.word	0x00000360


	//   ....[6]....
        /*00c0*/ 	.word	0x00000380


	//   ....[7]....
        /*00c4*/ 	.word	0x000003a0


	//----- nvinfo : EIATTR_EXIT_INSTR_OFFSETS
	.align		4
.L_29:
        /*00c8*/ 	.byte	0x04, 0x1c
        /*00ca*/ 	.short	(.L_31 - .L_30)


	//   ....[0]....
.L_30:
        /*00cc*/ 	.word	0x00000670


	//   ....[1]....
        /*00d0*/ 	.word	0x00000690


	//----- nvinfo : EIATTR_REQNTID
	.align		4
.L_31:
        /*00d4*/ 	.byte	0x04, 0x10
        /*00d6*/ 	.short	(.L_33 - .L_32)
.L_32:
        /*00d8*/ 	.word	0x00000040
        /*00dc*/ 	.word	0x00000001
        /*00e0*/ 	.word	0x00000001


	//----- nvinfo : EIATTR_CBANK_PARAM_SIZE
	.align		4
.L_33:
        /*00e4*/ 	.byte	0x03, 0x19
        /*00e6*/ 	.short	0x0030


	//----- nvinfo : EIATTR_PARAM_CBANK
	.align		4
        /*00e8*/ 	.byte	0x04, 0x0a
        /*00ea*/ 	.short	(.L_35 - .L_34)
	.align		4
.L_34:
        /*00ec*/ 	.word	index@(.nv.constant0.triton_per_fused__weight_norm_interface_26)
        /*00f0*/ 	.short	0x0210
        /*00f2*/ 	.short	0x0030


	//----- nvinfo : EIATTR_SW_WAR
	.align		4
.L_35:
        /*00f4*/ 	.byte	0x04, 0x36
        /*00f6*/ 	.short	(.L_37 - .L_36)
.L_36:
        /*00f8*/ 	.word	0x00000008
.L_37:


//--------------------- .nv.callgraph             --------------------------
	.section	.nv.callgraph,"",@"SHT_CUDA_CALLGRAPH"
	.align	4
	.sectionentsize	8
	.align		4
        /*0000*/ 	.word	0x00000000
	.align		4
        /*0004*/ 	.word	0xffffffff
	.align		4
        /*0008*/ 	.word	0x00000000
	.align		4
        /*000c*/ 	.word	0xfffffffe
	.align		4
        /*0010*/ 	.word	0x00000000
	.align		4
        /*0014*/ 	.word	0xfffffffd
	.align		4
        /*0018*/ 	.word	0x00000000
	.align		4
        /*001c*/ 	.word	0xfffffffc


//--------------------- .nv.constant4             --------------------------
	.section	.nv.constant4,"a",@progbits
	.align	8
	.align		8
.nv.constant4:
        /*0000*/ 	.dword	_$_str
	.align		8
        /*0008*/ 	.dword	_$_str_$_2


//--------------------- .text.triton_per_fused__weight_norm_interface_26 --------------------------
	.section	.text.triton_per_fused__weight_norm_interface_26,"ax",@progbits
	.sectionflags	@"SHF_BARRIERS=1"
	.align	128
        .global         triton_per_fused__weight_norm_interface_26
        .type           triton_per_fused__weight_norm_interface_26,@function
        .size           triton_per_fused__weight_norm_interface_26,(.L_x_1 - triton_per_fused__weight_norm_interface_26)
        .other          triton_per_fused__weight_norm_interface_26,@"STO_CUDA_ENTRY STV_DEFAULT"
triton_per_fused__weight_norm_interface_26:
.text.triton_per_fused__weight_norm_interface_26:
[----:B------:R-:W0:Y:S01]  /*0000*/  LDC R1, c[0x0][0x28] ;  /* 0x00000a00ff017b82 */ /* 0x000e220000000800 */
[----:B------:R-:W1:Y:S07]  /*0010*/  S2R R0, SR_TID.X ;  /* 0x0000000000007919 */ /* 0x000e6e0000002100 */
[----:B------:R-:W2:Y:S01]  /*0020*/  LDC.64 R12, c[0x0][0x218] ;  /* 0x00008600ff0c7b82 */ /* 0x000ea20000000a00 */
[----:B------:R-:W-:Y:S01]  /*0030*/  HFMA2.MMA R8, -RZ, RZ, 0, 0 ;  /* 0x00000000ff087435 */ /* 0x000fe200000001ff */
[----:B------:R-:W-:Y:S01]  /*0040*/  ULDC.64 UR6, c[0x0][0x208] ;  /* 0x0000820000067ab9 */ /* 0x000fe20000000a00 */
[----:B------:R-:W3:Y:S01]  /*0050*/  S2R R9, SR_CTAID.X ;  /* 0x0000000000097919 */ /* 0x000ee20000002500 */
[----:B------:R-:W-:Y:S01]  /*0060*/  MOV R18, RZ ;  /* 0x000000ff00127202 */ /* 0x000fe20000000f00 */
[----:B------:R-:W-:-:S03]  /*0070*/  ULDC.64 UR4, c[0x0][0x220] ;  /* 0x0000880000047ab9 */ /* 0x000fc60000000a00 */
[----:B------:R-:W4:Y:S01]  /*0080*/  LDC.64 R14, c[0x0][0x220] ;  /* 0x00008800ff0e7b82 */ /* 0x000f220000000a00 */
[----:B-1----:R-:W-:Y:S02]  /*0090*/  SHF.R.U32.HI R2, RZ, 0x4, R0 ;  /* 0x00000004ff027819 */ /* 0x002fe40000011600 */
[----:B------:R-:W-:Y:S02]  /*00a0*/  LOP3.LUT R5, R0, 0xf, RZ, 0xc0, !PT ;  /* 0x0000000f00057812 */ /* 0x000fe400078ec0ff */
[----:B---3--:R-:W-:Y:S02]  /*00b0*/  SHF.L.U32 R9, R9, 0x3, RZ ;  /* 0x0000000309097819 */ /* 0x008fe400000006ff */
[----:B------:R-:W-:Y:S02]  /*00c0*/  SGXT.U32 R2, R2, 0x2 ;  /* 0x000000020202781a */ /* 0x000fe40000000000 */
[----:B------:R-:W-:Y:S02]  /*00d0*/  ISETP.NE.AND P0, PT, R5, 0xf, PT ;  /* 0x0000000f0500780c */ /* 0x000fe40003f05270 */
[----:B------:R-:W-:-:S02]  /*00e0*/  LOP3.LUT R3, R9, R2, RZ, 0xfc, !PT ;  /* 0x0000000209037212 */ /* 0x000fc400078efcff */
[----:B------:R-:W-:Y:S02]  /*00f0*/  LOP3.LUT R4, R9, 0x4, R2, 0xfe, !PT ;  /* 0x0000000409047812 */ /* 0x000fe400078efe02 */
[C---:B------:R-:W-:Y:S01]  /*0100*/  ISETP.LT.AND P2, PT, R3.reuse, 0x80, P0 ;  /* 0x000000800300780c */ /* 0x040fe20000741270 */
[--C-:B------:R-:W-:Y:S01]  /*0110*/  IMAD R7, R3, 0xf, R5.reuse ;  /* 0x0000000f03077824 */ /* 0x100fe200078e0205 */
[C---:B------:R-:W-:Y:S01]  /*0120*/  ISETP.LT.AND P0, PT, R4.reuse, 0x80, P0 ;  /* 0x000000800400780c */ /* 0x040fe20000701270 */
[----:B------:R-:W-:Y:S02]  /*0130*/  IMAD R5, R4, 0xf, R5 ;  /* 0x0000000f04057824 */ /* 0x000fe400078e0205 */
[----:B--2---:R-:W-:-:S04]  /*0140*/  IMAD.WIDE R10, R7, 0x4, R12 ;  /* 0x00000004070a7825 */ /* 0x004fc800078e020c */
[----:B------:R-:W-:-:S04]  /*0150*/  IMAD.WIDE R12, R5, 0x4, R12 ;  /* 0x00000004050c7825 */ /* 0x000fc800078e020c */
[----:B------:R-:W2:Y:S04]  /*0160*/  @P2 LDG.E R8, desc[UR6][R10.64] ;  /* 0x000000060a082981 */ /* 0x000ea8000c1e1900 */
[----:B------:R-:W3:Y:S01]  /*0170*/  @P0 LDG.E R18, desc[UR6][R12.64] ;  /* 0x000000060c120981 */ /* 0x000ee2000c1e1900 */
[C---:B------:R-:W-:Y:S01]  /*0180*/  ISETP.GE.AND P4, PT, R3.reuse, 0x80, PT ;  /* 0x000000800300780c */ /* 0x040fe20003f86270 */
[C---:B----4-:R-:W-:Y:S01]  /*0190*/  IMAD.WIDE R14, R3.reuse, 0x4, R14 ;  /* 0x00000004030e7825 */ /* 0x050fe200078e020e */
[----:B------:R-:W-:Y:S01]  /*01a0*/  ISETP.GE.AND P1, PT, R4, 0x80, PT ;  /* 0x000000800400780c */ /* 0x000fe20003f26270 */
[----:B------:R-:W-:Y:S01]  /*01b0*/  HFMA2.MMA R4, -RZ, RZ, 0, 0 ;  /* 0x00000000ff047435 */ /* 0x000fe200000001ff */
[----:B------:R-:W-:Y:S02]  /*01c0*/  SHF.R.S32.HI R6, RZ, 0x1f, R9 ;  /* 0x0000001fff067819 */ /* 0x000fe40000011409 */
[----:B------:R-:W-:-:S04]  /*01d0*/  LEA R16, P3, R3, UR4, 0x2 ;  /* 0x0000000403107c11 */ /* 0x000fc8000f8610ff */
[----:B------:R-:W-:Y:S02]  /*01e0*/  LEA.HI.X R17, R3, UR5, R6, 0x2, P3 ;  /* 0x0000000503117c11 */ /* 0x000fe400098f1406 */
[----:B------:R-:W-:Y:S01]  /*01f0*/  MOV R6, RZ ;  /* 0x000000ff00067202 */ /* 0x000fe20000000f00 */
[----:B------:R1:W4:Y:S05]  /*0200*/  @!P4 LDG.E.EL R4, desc[UR6][R14.64] ;  /* 0x000000060e04c981 */ /* 0x00032a000c2e1900 */
[----:B------:R5:W4:Y:S01]  /*0210*/  @!P1 LDG.E.EL R6, desc[UR6][R16.64+0x10] ;  /* 0x0000100610069981 */ /* 0x000b22000c2e1900 */
[----:B------:R-:W1:Y:S01]  /*0220*/  S2UR UR5, SR_CgaCtaId ;  /* 0x00000000000579c3 */ /* 0x000e620000008800 */
[----:B------:R-:W-:Y:S01]  /*0230*/  UMOV UR4, 0x400 ;  /* 0x0000040000047882 */ /* 0x000fe20000000000 */
[----:B------:R-:W-:Y:S01]  /*0240*/  LOP3.LUT R9, R9, 0x7, R0, 0xf8, !PT ;  /* 0x0000000709097812 */ /* 0x000fe200078ef800 */
[----:B01----:R-:W-:-:S06]  /*0250*/  UPRMT UR4, UR5, 0x654, UR4 ;  /* 0x0000065405047896 */ /* 0x003fcc0008000004 */
[----:B------:R-:W-:Y:S02]  /*0260*/  LEA R2, R2, UR4, 0x2 ;  /* 0x0000000402027c11 */ /* 0x000fe4000f8e10ff */
[----:B--2---:R-:W-:Y:S02]  /*0270*/  SEL R8, R8, RZ, P2 ;  /* 0x000000ff08087207 */ /* 0x004fe40001000000 */
[----:B---3--:R-:W-:-:S03]  /*0280*/  SEL R10, R18, RZ, P0 ;  /* 0x000000ff120a7207 */ /* 0x008fc60000000000 */
[----:B------:R-:W-:-:S05]  /*0290*/  FMUL R3, R8, R8 ;  /* 0x0000000808037220 */ /* 0x000fca0000400000 */
[----:B------:R-:W-:Y:S01]  /*02a0*/  FSEL R11, R3, RZ, P2 ;  /* 0x000000ff030b7208 */ /* 0x000fe20001000000 */
[----:B------:R-:W-:-:S04]  /*02b0*/  FMUL R3, R10, R10 ;  /* 0x0000000a0a037220 */ /* 0x000fc80000400000 */
[----:B------:R-:W0:Y:S01]  /*02c0*/  SHFL.BFLY PT, R12, R11, 0x8, 0x1f ;  /* 0x0d001f000b0c7f89 */ /* 0x000e2200000e0000 */
[----:B------:R-:W-:-:S05]  /*02d0*/  FSEL R3, R3, RZ, P0 ;  /* 0x000000ff03037208 */ /* 0x000fca0000000000 */
[----:B------:R-:W1:Y:S01]  /*02e0*/  SHFL.BFLY PT, R18, R3, 0x8, 0x1f ;  /* 0x0d001f0003127f89 */ /* 0x000e6200000e0000 */
[----:B0-----:R-:W-:-:S05]  /*02f0*/  FADD R12, R11, R12 ;  /* 0x0000000c0b0c7221 */ /* 0x001fca0000000000 */
[----:B------:R-:W0:Y:S01]  /*0300*/  SHFL.BFLY PT, R13, R12, 0x4, 0x1f ;  /* 0x0c801f000c0d7f89 */ /* 0x000e2200000e0000 */
[----:B-1----:R-:W-:-:S05]  /*0310*/  FADD R18, R3, R18 ;  /* 0x0000001203127221 */ /* 0x002fca0000000000 */
[----:B------:R-:W1:Y:S01]  /*0320*/  SHFL.BFLY PT, R15, R18, 0x4, 0x1f ;  /* 0x0c801f00120f7f89 */ /* 0x000e6200000e0000 */
[----:B0-----:R-:W-:-:S05]  /*0330*/  FADD R13, R12, R13 ;  /* 0x0000000d0c0d7221 */ /* 0x001fca0000000000 */
[----:B------:R-:W0:Y:S01]  /*0340*/  SHFL.BFLY PT, R14, R13, 0x2, 0x1f ;  /* 0x0c401f000d0e7f89 */ /* 0x000e2200000e0000 */
[----:B-1----:R-:W-:-:S05]  /*0350*/  FADD R15, R18, R15 ;  /* 0x0000000f120f7221 */ /* 0x002fca0000000000 */
[----:B-----5:R-:W1:Y:S01]  /*0360*/  SHFL.BFLY PT, R16, R15, 0x2, 0x1f ;  /* 0x0c401f000f107f89 */ /* 0x020e6200000e0000 */
[----:B0-----:R-:W-:-:S05]  /*0370*/  FADD R14, R13, R14 ;  /* 0x0000000e0d0e7221 */ /* 0x001fca0000000000 */
[----:B------:R-:W0:Y:S01]  /*0380*/  SHFL.BFLY PT, R11, R14, 0x1, 0x1f ;  /* 0x0c201f000e0b7f89 */ /* 0x000e2200000e0000 */
[----:B-1----:R-:W-:-:S05]  /*0390*/  FADD R16, R15, R16 ;  /* 0x000000100f107221 */ /* 0x002fca0000000000 */
[----:B------:R-:W1:Y:S01]  /*03a0*/  SHFL.BFLY PT, R3, R16, 0x1, 0x1f ;  /* 0x0c201f0010037f89 */ /* 0x000e6200000e0000 */
[----:B0-----:R-:W-:Y:S02]  /*03b0*/  FADD R11, R14, R11 ;  /* 0x0000000b0e0b7221 */ /* 0x001fe40000000000 */
[----:B------:R-:W0:Y:S02]  /*03c0*/  LDC.64 R14, c[0x0][0x210] ;  /* 0x00008400ff0e7b82 */ /* 0x000e240000000a00 */
[----:B------:R-:W2:Y:S01]  /*03d0*/  MUFU.SQRT R17, R11 ;  /* 0x0000000b00117308 */ /* 0x000ea20000002000 */
[----:B------:R-:W-:Y:S01]  /*03e0*/  STS [R2], R11 ;  /* 0x0000000b02007388 */ /* 0x000fe20000000800 */
[----:B-1----:R-:W-:Y:S01]  /*03f0*/  FADD R12, R16, R3 ;  /* 0x00000003100c7221 */ /* 0x002fe20000000000 */
[----:B------:R-:W-:-:S04]  /*0400*/  LOP3.LUT R3, R0, 0x7, RZ, 0xc0, !PT ;  /* 0x0000000700037812 */ /* 0x000fc800078ec0ff */
[----:B------:R1:W-:Y:S01]  /*0410*/  STS [R2+0x10], R12 ;  /* 0x0000100c02007388 */ /* 0x0003e20000000800 */
[----:B------:R-:W-:Y:S01]  /*0420*/  LEA R3, R3, UR4, 0x2 ;  /* 0x0000000403037c11 */ /* 0x000fe2000f8e10ff */
[----:B------:R1:W3:Y:S01]  /*0430*/  MUFU.SQRT R18, R12 ;  /* 0x0000000c00127308 */ /* 0x0002e20000002000 */
[----:B------:R-:W-:Y:S01]  /*0440*/  BAR.SYNC.DEFER_BLOCKING 0x0 ;  /* 0x0000000000007b1d */ /* 0x000fe20000010000 */
[C---:B--2---:R-:W-:Y:S02]  /*0450*/  FSETP.GT.AND P1, PT, R17.reuse, 8.50705917302346158658e+37, PT ;  /* 0x7e8000001100780b */ /* 0x044fe40003f24000 */
[----:B------:R-:W-:-:S05]  /*0460*/  FSETP.GEU.AND P3, PT, R17, 1.175494350822287508e-38, PT ;  /* 0x008000001100780b */ /* 0x000fca0003f6e000 */
[----:B-1----:R-:W1:Y:S01]  /*0470*/  LDC.64 R12, c[0x0][0x228] ;  /* 0x00008a00ff0c7b82 */ /* 0x002e620000000a00 */
[----:B0-----:R-:W-:Y:S01]  /*0480*/  IMAD.WIDE R14, R9, 0x4, R14 ;  /* 0x00000004090e7825 */ /* 0x001fe200078e020e */
[C---:B---3--:R-:W-:Y:S02]  /*0490*/  FSETP.GT.AND P4, PT, R18.reuse, 8.50705917302346158658e+37, PT ;  /* 0x7e8000001200780b */ /* 0x048fe40003f84000 */
[----:B------:R-:W-:Y:S02]  /*04a0*/  FSETP.GEU.AND P5, PT, R18, 1.175494350822287508e-38, PT ;  /* 0x008000001200780b */ /* 0x000fe40003fae000 */
[----:B------:R-:W-:Y:S01]  /*04b0*/  @P1 FMUL R17, R17, 0.25 ;  /* 0x3e80000011111820 */ /* 0x000fe20000400000 */
[----:B----4-:R-:W-:Y:S01]  /*04c0*/  @P1 FMUL R4, R4, 0.25 ;  /* 0x3e80000004041820 */ /* 0x010fe20000400000 */
[----:B------:R-:W-:Y:S02]  /*04d0*/  LOP3.LUT P1, RZ, R0, 0x38, RZ, 0xc0, !PT ;  /* 0x0000003800ff7812 */ /* 0x000fe4000782c0ff */
[----:B------:R-:W-:Y:S01]  /*04e0*/  @!P3 FMUL R17, R17, 16777216 ;  /* 0x4b8000001111b820 */ /* 0x000fe20000400000 */
[----:B------:R-:W-:Y:S01]  /*04f0*/  @!P3 FMUL R4, R4, 16777216 ;  /* 0x4b8000000404b820 */ /* 0x000fe20000400000 */
[----:B------:R-:W-:Y:S01]  /*0500*/  ISETP.LT.AND P1, PT, R9, 0x80, !P1 ;  /* 0x000000800900780c */ /* 0x000fe20004f21270 */
[----:B------:R0:W2:Y:S02]  /*0510*/  LDS R16, [R3] ;  /* 0x0000000003107984 */ /* 0x0000a40000000800 */
[----:B------:R-:W-:Y:S01]  /*0520*/  @P4 FMUL R18, R18, 0.25 ;  /* 0x3e80000012124820 */ /* 0x000fe20000400000 */
[----:B------:R-:W3:Y:S01]  /*0530*/  MUFU.RCP R17, R17 ;  /* 0x0000001100117308 */ /* 0x000ee20000001000 */
[----:B------:R-:W-:-:S02]  /*0540*/  @P4 FMUL R6, R6, 0.25 ;  /* 0x3e80000006064820 */ /* 0x000fc40000400000 */
[----:B------:R-:W-:Y:S01]  /*0550*/  @!P5 FMUL R18, R18, 16777216 ;  /* 0x4b8000001212d820 */ /* 0x000fe20000400000 */
[----:B0-----:R-:W0:Y:S01]  /*0560*/  LDC.64 R2, c[0x0][0x230] ;  /* 0x00008c00ff027b82 */ /* 0x001e220000000a00 */
[----:B------:R-:W-:-:S03]  /*0570*/  @!P5 FMUL R6, R6, 16777216 ;  /* 0x4b8000000606d820 */ /* 0x000fc60000400000 */
[----:B------:R-:W4:Y:S01]  /*0580*/  MUFU.RCP R19, R18 ;  /* 0x0000001200137308 */ /* 0x000f220000001000 */
[----:B---3--:R-:W-:-:S04]  /*0590*/  FMUL R17, R17, R4 ;  /* 0x0000000411117220 */ /* 0x008fc80000400000 */
[----:B------:R-:W-:Y:S01]  /*05a0*/  FMUL R17, R8, R17 ;  /* 0x0000001108117220 */ /* 0x000fe20000400000 */
[----:B-1----:R-:W-:-:S04]  /*05b0*/  IMAD.WIDE R8, R7, 0x4, R12 ;  /* 0x0000000407087825 */ /* 0x002fc800078e020c */
[----:B----4-:R-:W-:Y:S01]  /*05c0*/  FMUL R19, R19, R6 ;  /* 0x0000000613137220 */ /* 0x010fe20000400000 */
[----:B------:R-:W-:-:S04]  /*05d0*/  IMAD.WIDE R12, R5, 0x4, R12 ;  /* 0x00000004050c7825 */ /* 0x000fc800078e020c */
[----:B------:R-:W-:Y:S01]  /*05e0*/  FMUL R19, R10, R19 ;  /* 0x000000130a137220 */ /* 0x000fe20000400000 */
[----:B0-----:R-:W-:-:S04]  /*05f0*/  IMAD.WIDE R6, R7, 0x4, R2 ;  /* 0x0000000407067825 */ /* 0x001fc800078e0202 */
[----:B------:R-:W-:Y:S01]  /*0600*/  IMAD.WIDE R2, R5, 0x4, R2 ;  /* 0x0000000405027825 */ /* 0x000fe200078e0202 */
[----:B--2---:R-:W0:Y:S01]  /*0610*/  MUFU.SQRT R11, R16 ;  /* 0x00000010000b7308 */ /* 0x004e220000002000 */
[----:B------:R-:W-:Y:S06]  /*0620*/  BAR.SYNC.DEFER_BLOCKING 0x0 ;  /* 0x0000000000007b1d */ /* 0x000fec0000010000 */
[----:B0-----:R0:W-:Y:S04]  /*0630*/  @P1 STG.E desc[UR6][R14.64], R11 ;  /* 0x0000000b0e001986 */ /* 0x0011e8000c101906 */
[----:B------:R0:W-:Y:S04]  /*0640*/  @P2 STG.E desc[UR6][R8.64], R17 ;  /* 0x0000001108002986 */ /* 0x0001e8000c101906 */
[----:B------:R0:W-:Y:S04]  /*0650*/  @P0 STG.E desc[UR6][R12.64], R19 ;  /* 0x000000130c000986 */ /* 0x0001e8000c101906 */
[----:B------:R0:W-:Y:S02]  /*0660*/  @P2 STG.E desc[UR6][R6.64], R17 ;  /* 0x0000001106002986 */ /* 0x0001e4000c101906 */
[----:B0-----:R-:W-:Y:S05]  /*0670*/  @!P0 EXIT ;  /* 0x000000000000894d */ /* 0x001fea0003800000 */
[----:B------:R-:W-:Y:S01]  /*0680*/  STG.E desc[UR6][R2.64], R19 ;  /* 0x0000001302007986 */ /* 0x000fe2000c101906 */
[----:B------:R-:W-:Y:S05]  /*0690*/  EXIT ;  /* 0x000000000000794d */ /* 0x000fea0003800000 */
.L_x_0:
[----:B------:R-:W-:-:S00]  /*06a0*/  BRA `(.L_x_0) ;  /* 0xfffffffc00fc7947 */ /* 0x000fc0000383ffff */
[----:B------:R-:W-:-:S00]  /*06b0*/  NOP ;  /* 0x0000000000007918 */ /* 0x000fc00000000000 */
        /* <DEDUP_REMOVED lines=12> */
.L_x_1:


//--------------------- .nv.global.init           --------------------------
	.section	.nv.global.init,"aw",@progbits
.nv.global.init:
	.type		_$_str,@object
	.size		_$_str,(_$_str_$_2 - _$_str)
_$_str:
        /*0000*/ 	.byte	0x5f, 0x5f, 0x43, 0x55, 0x44, 0x41, 0x5f, 0x46, 0x54, 0x5a, 0x00
	.type		_$_str_$_2,@object
	.size		_$_str_$_2,(.L_1 - _$_str_$_2)
_$_str_$_2:
        /*000b*/ 	.byte	0x5f, 0x5f, 0x43, 0x55, 0x44, 0x41, 0x5f, 0x50, 0x52, 0x45, 0x43, 0x5f, 0x53, 0x51, 0x52, 0x54
        /*001b*/ 	.byte	0x00
.L_1:


//--------------------- .nv.shared.triton_per_fused__weight_norm_interface_26 --------------------------
	.section	.nv.shared.triton_per_fused__weight_norm_interface_26,"aw",@nobits
	.sectionflags	@""
	.align	16
	.zero		1024


//--------------------- .nv.constant0.triton_per_fused__weight_norm_interface_26 --------------------------
	.section	.nv.constant0.triton_per_fused__weight_norm_interface_26,"a",@progbits
	.sectionflags	@""
	.align	4
.nv.constant0.triton_per_fused__weight_norm_interface_26:
	.zero		576
